//
// Generated by NVIDIA NVVM Compiler
//
// Compiler Build ID: CL-36424714
// Cuda compilation tools, release 13.0, V13.0.88
// Based on NVVM 20.0.0
//

.version 9.0
.target sm_100
.address_size 64

	// .globl	_Z6euclidPcffPfiii

.visible .entry _Z6euclidPcffPfiii(
	.param .u64 .ptr .align 1 _Z6euclidPcffPfiii_param_0,
	.param .f32 _Z6euclidPcffPfiii_param_1,
	.param .f32 _Z6euclidPcffPfiii_param_2,
	.param .u64 .ptr .align 1 _Z6euclidPcffPfiii_param_3,
	.param .u32 _Z6euclidPcffPfiii_param_4,
	.param .u32 _Z6euclidPcffPfiii_param_5,
	.param .u32 _Z6euclidPcffPfiii_param_6
)
{
	.reg .pred 	%p<8>;
	.reg .b16 	%rs<5>;
	.reg .b32 	%r<25>;
	.reg .b32 	%f<30>;
	.reg .b64 	%rd<9>;

	ld.param.u64 	%rd1, [_Z6euclidPcffPfiii_param_0];
	ld.param.f32 	%f1, [_Z6euclidPcffPfiii_param_1];
	ld.param.f32 	%f2, [_Z6euclidPcffPfiii_param_2];
	ld.param.u64 	%rd2, [_Z6euclidPcffPfiii_param_3];
	ld.param.u32 	%r3, [_Z6euclidPcffPfiii_param_4];
	ld.param.u32 	%r4, [_Z6euclidPcffPfiii_param_5];
	ld.param.u32 	%r5, [_Z6euclidPcffPfiii_param_6];
	mov.u32 	%r6, %ctaid.x;
	mov.u32 	%r7, %ntid.x;
	mov.u32 	%r8, %tid.x;
	mad.lo.s32 	%r1, %r6, %r7, %r8;
	mad.lo.s32 	%r2, %r4, %r1, %r5;
	setp.ge.s32 	%p1, %r1, %r3;
	@%p1 bra 	$L__BB0_2;
	cvta.to.global.u64 	%rd3, %rd2;
	cvta.to.global.u64 	%rd4, %rd1;
	cvt.s64.s32 	%rd5, %r2;
	add.s64 	%rd6, %rd4, %rd5;
	ld.global.s8 	%rs1, [%rd6+-1];
	setp.eq.s16 	%p2, %rs1, 32;
	ld.global.s8 	%rs2, [%rd6];
	setp.eq.s16 	%p3, %rs2, 32;
	ld.global.s8 	%r9, [%rd6+1];
	setp.eq.s32 	%p4, %r9, 32;
	ld.global.s8 	%r10, [%rd6+3];
	ld.global.s8 	%rs3, [%rd6+5];
	setp.eq.s16 	%p5, %rs3, 32;
	ld.global.s8 	%rs4, [%rd6+6];
	setp.eq.s16 	%p6, %rs4, 32;
	ld.global.s8 	%r11, [%rd6+7];
	setp.eq.s32 	%p7, %r11, 32;
	ld.global.s8 	%r12, [%rd6+9];
	mul.wide.s16 	%r13, %rs1, 100;
	add.s32 	%r14, %r13, -4800;
	cvt.rn.f32.s32 	%f3, %r14;
	selp.f32 	%f4, 0f00000000, %f3, %p2;
	mul.wide.s16 	%r15, %rs2, 10;
	add.s32 	%r16, %r15, -480;
	cvt.rn.f32.s32 	%f5, %r16;
	selp.f32 	%f6, 0f80000000, %f5, %p3;
	add.f32 	%f7, %f4, %f6;
	add.s32 	%r17, %r9, -48;
	cvt.rn.f32.s32 	%f8, %r17;
	selp.f32 	%f9, 0f80000000, %f8, %p4;
	add.f32 	%f10, %f7, %f9;
	add.s32 	%r18, %r10, -48;
	cvt.rn.f32.s32 	%f11, %r18;
	div.rn.f32 	%f12, %f11, 0f41200000;
	add.f32 	%f13, %f10, %f12;
	mul.wide.s16 	%r19, %rs3, 100;
	add.s32 	%r20, %r19, -4800;
	cvt.rn.f32.s32 	%f14, %r20;
	selp.f32 	%f15, 0f00000000, %f14, %p5;
	mul.wide.s16 	%r21, %rs4, 10;
	add.s32 	%r22, %r21, -480;
	cvt.rn.f32.s32 	%f16, %r22;
	selp.f32 	%f17, 0f80000000, %f16, %p6;
	add.f32 	%f18, %f15, %f17;
	add.s32 	%r23, %r11, -48;
	cvt.rn.f32.s32 	%f19, %r23;
	selp.f32 	%f20, 0f80000000, %f19, %p7;
	add.f32 	%f21, %f18, %f20;
	add.s32 	%r24, %r12, -48;
	cvt.rn.f32.s32 	%f22, %r24;
	div.rn.f32 	%f23, %f22, 0f41200000;
	add.f32 	%f24, %f21, %f23;
	sub.f32 	%f25, %f13, %f1;
	sub.f32 	%f26, %f24, %f2;
	mul.f32 	%f27, %f26, %f26;
	fma.rn.f32 	%f28, %f25, %f25, %f27;
	sqrt.rn.f32 	%f29, %f28;
	mul.wide.s32 	%rd7, %r1, 4;
	add.s64 	%rd8, %rd3, %rd7;
	st.global.f32 	[%rd8], %f29;
$L__BB0_2:
	ret;

}


// ===== COMPILED SASS (sm_100) =====

	.target	sm_100

	.elftype	@"ET_EXEC"


//--------------------- .note.nv.tkinfo           --------------------------
	.section	.note.nv.tkinfo,"",@"SHT_NOTE"
	.sectionflags	@"SHF_NOTE_NV_TKINFO"
	.tkinfo
        /*0018*/ 	.word	0x00000002
        /*0030*/ 	.string	""
        /*0030*/ 	.string	"ptxas"
        /*0030*/ 	.string	"Cuda compilation tools, release 13.0, V13.0.88"
        /*0030*/ 	.string	"Build cuda_13.0.r13.0/compiler.36424714_0"
        /*0030*/ 	.string	"-arch sm_100 -m 64 "



//--------------------- .note.nv.cuinfo           --------------------------
	.section	.note.nv.cuinfo,"",@"SHT_NOTE"
	.sectionflags	@"SHF_NOTE_NV_CUINFO"
        /*0018*/ 	.short	0x0002
        /*001a*/ 	.short	0x0064
        /*001c*/ 	.short	0x0082
	.zero		2


//--------------------- .nv.info                  --------------------------
	.section	.nv.info,"",@"SHT_CUDA_INFO"
	.align	4


	//----- nvinfo : EIATTR_REGCOUNT
	.align		4
        /*0000*/ 	.byte	0x04, 0x2f
        /*0002*/ 	.short	(.L_1 - .L_0)
	.align		4
.L_0:
        /*0004*/ 	.word	index@(_Z6euclidPcffPfiii)
        /*0008*/ 	.word	0x00000014


	//----- nvinfo : EIATTR_FRAME_SIZE
	.align		4
.L_1:
        /*000c*/ 	.byte	0x04, 0x11
        /*000e*/ 	.short	(.L_3 - .L_2)
	.align		4
.L_2:
        /*0010*/ 	.word	index@($__internal_1_$__cuda_sm3x_div_rn_noftz_f32_slowpath)
        /*0014*/ 	.word	0x00000000


	//----- nvinfo : EIATTR_FRAME_SIZE
	.align		4
.L_3:
        /*0018*/ 	.byte	0x04, 0x11
        /*001a*/ 	.short	(.L_5 - .L_4)
	.align		4
.L_4:
        /*001c*/ 	.word	index@($__internal_0_$__cuda_sm20_sqrt_rn_f32_slowpath)
        /*0020*/ 	.word	0x00000000


	//----- nvinfo : EIATTR_FRAME_SIZE
	.align		4
.L_5:
        /*0024*/ 	.byte	0x04, 0x11
        /*0026*/ 	.short	(.L_7 - .L_6)
	.align		4
.L_6:
        /*0028*/ 	.word	index@(_Z6euclidPcffPfiii)
        /*002c*/ 	.word	0x00000000


	//----- nvinfo : EIATTR_MIN_STACK_SIZE
	.align		4
.L_7:
        /*0030*/ 	.byte	0x04, 0x12
        /*0032*/ 	.short	(.L_9 - .L_8)
	.align		4
.L_8:
        /*0034*/ 	.word	index@(_Z6euclidPcffPfiii)
        /*0038*/ 	.word	0x00000000
.L_9:


//--------------------- .nv.compat                --------------------------
	.section	.nv.compat,"",@"SHT_CUDA_COMPAT_INFO"
	.align	4
        /*0000*/ 	.byte	0x02, 0x09, 0x00, 0x00, 0x02, 0x02, 0x01, 0x00, 0x02, 0x05, 0x05, 0x00, 0x03, 0x07, 0x01, 0x01
        /*0010*/ 	.byte	0x02, 0x03, 0x00, 0x00, 0x02, 0x06, 0x01, 0x00, 0x04, 0x0b, 0x08, 0x00, 0x01, 0x00, 0x00, 0x00
        /*0020*/ 	.byte	0x00, 0x00, 0x00, 0x00


//--------------------- .nv.info._Z6euclidPcffPfiii --------------------------
	.section	.nv.info._Z6euclidPcffPfiii,"",@"SHT_CUDA_INFO"
	.sectionflags	@""
	.align	4


	//----- nvinfo : EIATTR_CUDA_API_VERSION
	.align		4
        /*0000*/ 	.byte	0x04, 0x37
        /*0002*/ 	.short	(.L_11 - .L_10)
.L_10:
        /*0004*/ 	.word	0x00000082


	//----- nvinfo : EIATTR_KPARAM_INFO
	.align		4
.L_11:
        /*0008*/ 	.byte	0x04, 0x17
        /*000a*/ 	.short	(.L_13 - .L_12)
.L_12:
        /*000c*/ 	.word	0x00000000
        /*0010*/ 	.short	0x0006
        /*0012*/ 	.short	0x0020
        /*0014*/ 	.byte	0x00, 0xf0, 0x11, 0x00


	//----- nvinfo : EIATTR_KPARAM_INFO
	.align		4
.L_13:
        /*0018*/ 	.byte	0x04, 0x17
        /*001a*/ 	.short	(.L_15 - .L_14)
.L_14:
        /*001c*/ 	.word	0x00000000
        /*0020*/ 	.short	0x0005
        /*0022*/ 	.short	0x001c
        /*0024*/ 	.byte	0x00, 0xf0, 0x11, 0x00


	//----- nvinfo : EIATTR_KPARAM_INFO
	.align		4
.L_15:
        /*0028*/ 	.byte	0x04, 0x17
        /*002a*/ 	.short	(.L_17 - .L_16)
.L_16:
        /*002c*/ 	.word	0x00000000
        /*0030*/ 	.short	0x0004
        /*0032*/ 	.short	0x0018
        /*0034*/ 	.byte	0x00, 0xf0, 0x11, 0x00


	//----- nvinfo : EIATTR_KPARAM_INFO
	.align		4
.L_17:
        /*0038*/ 	.byte	0x04, 0x17
        /*003a*/ 	.short	(.L_19 - .L_18)
.L_18:
        /*003c*/ 	.word	0x00000000
        /*0040*/ 	.short	0x0003
        /*0042*/ 	.short	0x0010
        /*0044*/ 	.byte	0x00, 0xf5, 0x21, 0x00


	//----- nvinfo : EIATTR_KPARAM_INFO
	.align		4
.L_19:
        /*0048*/ 	.byte	0x04, 0x17
        /*004a*/ 	.short	(.L_21 - .L_20)
.L_20:
        /*004c*/ 	.word	0x00000000
        /*0050*/ 	.short	0x0002
        /*0052*/ 	.short	0x000c
        /*0054*/ 	.byte	0x00, 0xf0, 0x11, 0x00


	//----- nvinfo : EIATTR_KPARAM_INFO
	.align		4
.L_21:
        /*0058*/ 	.byte	0x04, 0x17
        /*005a*/ 	.short	(.L_23 - .L_22)
.L_22:
        /*005c*/ 	.word	0x00000000
        /*0060*/ 	.short	0x0001
        /*0062*/ 	.short	0x0008
        /*0064*/ 	.byte	0x00, 0xf0, 0x11, 0x00


	//----- nvinfo : EIATTR_KPARAM_INFO
	.align		4
.L_23:
        /*0068*/ 	.byte	0x04, 0x17
        /*006a*/ 	.short	(.L_25 - .L_24)
.L_24:
        /*006c*/ 	.word	0x00000000
        /*0070*/ 	.short	0x0000
        /*0072*/ 	.short	0x0000
        /*0074*/ 	.byte	0x00, 0xf5, 0x21, 0x00


	//----- nvinfo : EIATTR_SPARSE_MMA_MASK
	.align		4
.L_25:
        /*0078*/ 	.byte	0x03, 0x50
        /*007a*/ 	.short	0x0000


	//----- nvinfo : EIATTR_MAXREG_COUNT
	.align		4
        /*007c*/ 	.byte	0x03, 0x1b
        /*007e*/ 	.short	0x00ff


	//----- nvinfo : EIATTR_MERCURY_ISA_VERSION
	.align		4
        /*0080*/ 	.byte	0x03, 0x5f
        /*0082*/ 	.short	0x0101


	//----- nvinfo : EIATTR_VRC_CTA_INIT_COUNT
	.align		4
        /*0084*/ 	.byte	0x02, 0x4a
	.zero		1
	.zero		1


	//----- nvinfo : EIATTR_EXIT_INSTR_OFFSETS
	.align		4
        /*0088*/ 	.byte	0x04, 0x1c
        /*008a*/ 	.short	(.L_27 - .L_26)


	//   ....[0]....
.L_26:
        /*008c*/ 	.word	0x00000090


	//   ....[1]....
        /*0090*/ 	.word	0x000006d0


	//----- nvinfo : EIATTR_CRS_STACK_SIZE
	.align		4
.L_27:
        /*0094*/ 	.byte	0x04, 0x1e
        /*0096*/ 	.short	(.L_29 - .L_28)
.L_28:
        /*0098*/ 	.word	0x00000000


	//----- nvinfo : EIATTR_CBANK_PARAM_SIZE
	.align		4
.L_29:
        /*009c*/ 	.byte	0x03, 0x19
        /*009e*/ 	.short	0x0024


	//----- nvinfo : EIATTR_PARAM_CBANK
	.align		4
        /*00a0*/ 	.byte	0x04, 0x0a
        /*00a2*/ 	.short	(.L_31 - .L_30)
	.align		4
.L_30:
        /*00a4*/ 	.word	index@(.nv.constant0._Z6euclidPcffPfiii)
        /*00a8*/ 	.short	0x0380
        /*00aa*/ 	.short	0x0024


	//----- nvinfo : EIATTR_SW_WAR
	.align		4
.L_31:
        /*00ac*/ 	.byte	0x04, 0x36
        /*00ae*/ 	.short	(.L_33 - .L_32)
.L_32:
        /*00b0*/ 	.word	0x00000008
.L_33:


//--------------------- .nv.callgraph             --------------------------
	.section	.nv.callgraph,"",@"SHT_CUDA_CALLGRAPH"
	.align	4
	.sectionentsize	8
	.align		4
        /*0000*/ 	.word	0x00000000
	.align		4
        /*0004*/ 	.word	0xffffffff
	.align		4
        /*0008*/ 	.word	0x00000000
	.align		4
        /*000c*/ 	.word	0xfffffffe
	.align		4
        /*0010*/ 	.word	0x00000000
	.align		4
        /*0014*/ 	.word	0xfffffffd
	.align		4
        /*0018*/ 	.word	0x00000000
	.align		4
        /*001c*/ 	.word	0xfffffffc


//--------------------- .text._Z6euclidPcffPfiii  --------------------------
	.section	.text._Z6euclidPcffPfiii,"ax",@progbits
	.align	128
        .global         _Z6euclidPcffPfiii
        .type           _Z6euclidPcffPfiii,@function
        .size           _Z6euclidPcffPfiii,(.L_x_21 - _Z6euclidPcffPfiii)
        .other          _Z6euclidPcffPfiii,@"STO_CUDA_ENTRY STV_DEFAULT"
_Z6euclidPcffPfiii:
.text._Z6euclidPcffPfiii:
[----:B------:R-:W-:Y:S01]  /*0000*/  LDC R1, c[0x0][0x37c] ;  /* 0x0000df00ff017b82 */ /* 0x000fe20000000800 */
[----:B------:R-:W0:Y:S07]  /*0010*/  S2R R3, SR_TID.X ;  /* 0x0000000000037919 */ /* 0x000e2e0000002100 */
[----:B------:R-:W0:Y:S01]  /*0020*/  S2UR UR4, SR_CTAID.X ;  /* 0x00000000000479c3 */ /* 0x000e220000002500 */
[----:B------:R-:W1:Y:S07]  /*0030*/  LDCU.64 UR6, c[0x0][0x398] ;  /* 0x00007300ff0677ac */ /* 0x000e6e0008000a00 */
[----:B------:R-:W0:Y:S08]  /*0040*/  LDC R2, c[0x0][0x360] ;  /* 0x0000d800ff027b82 */ /* 0x000e300000000800 */
[----:B------:R-:W2:Y:S01]  /*0050*/  LDC R5, c[0x0][0x3a0] ;  /* 0x0000e800ff057b82 */ /* 0x000ea20000000800 */
[----:B0-----:R-:W-:-:S05]  /*0060*/  IMAD R2, R2, UR4, R3 ;  /* 0x0000000402027c24 */ /* 0x001fca000f8e0203 */
[C---:B-1----:R-:W-:Y:S01]  /*0070*/  ISETP.GE.AND P0, PT, R2.reuse, UR6, PT ;  /* 0x0000000602007c0c */ /* 0x042fe2000bf06270 */
[----:B--2---:R-:W-:-:S12]  /*0080*/  IMAD R0, R2, UR7, R5 ;  /* 0x0000000702007c24 */ /* 0x004fd8000f8e0205 */
[----:B------:R-:W-:Y:S05]  /*0090*/  @P0 EXIT ;  /* 0x000000000000094d */ /* 0x000fea0003800000 */
[----:B------:R-:W0:Y:S01]  /*00a0*/  LDCU.64 UR6, c[0x0][0x380] ;  /* 0x00007000ff0677ac */ /* 0x000e220008000a00 */
[----:B------:R-:W1:Y:S01]  /*00b0*/  LDCU.64 UR4, c[0x0][0x358] ;  /* 0x00006b00ff0477ac */ /* 0x000e620008000a00 */
[----:B0-----:R-:W-:-:S04]  /*00c0*/  IADD3 R10, P0, PT, R0, UR6, RZ ;  /* 0x00000006000a7c10 */ /* 0x001fc8000ff1e0ff */
[----:B------:R-:W-:-:S05]  /*00d0*/  LEA.HI.X.SX32 R11, R0, UR7, 0x1, P0 ;  /* 0x00000007000b7c11 */ /* 0x000fca00080f0eff */
[----:B-1----:R-:W2:Y:S04]  /*00e0*/  LDG.E.S8 R0, desc[UR4][R10.64+-0x1] ;  /* 0xffffff040a007981 */ /* 0x002ea8000c1e1300 */
[----:B------:R-:W3:Y:S04]  /*00f0*/  LDG.E.S8 R12, desc[UR4][R10.64+0x3] ;  /* 0x000003040a0c7981 */ /* 0x000ee8000c1e1300 */
[----:B------:R-:W4:Y:S04]  /*0100*/  LDG.E.S8 R3, desc[UR4][R10.64] ;  /* 0x000000040a037981 */ /* 0x000f28000c1e1300 */
[----:B------:R-:W4:Y:S04]  /*0110*/  LDG.E.S8 R9, desc[UR4][R10.64+0x1] ;  /* 0x000001040a097981 */ /* 0x000f28000c1e1300 */
[----:B------:R-:W4:Y:S04]  /*0120*/  LDG.E.S8 R5, desc[UR4][R10.64+0x5] ;  /* 0x000005040a057981 */ /* 0x000f28000c1e1300 */
[----:B------:R-:W4:Y:S04]  /*0130*/  LDG.E.S8 R6, desc[UR4][R10.64+0x6] ;  /* 0x000006040a067981 */ /* 0x000f28000c1e1300 */
[----:B------:R-:W4:Y:S01]  /*0140*/  LDG.E.S8 R7, desc[UR4][R10.64+0x7] ;  /* 0x000007040a077981 */ /* 0x000f22000c1e1300 */
[----:B------:R-:W-:-:S02]  /*0150*/  IMAD.MOV.U32 R15, RZ, RZ, 0x3dcccccd ;  /* 0x3dcccccdff0f7424 */ /* 0x000fc400078e00ff */
[----:B------:R-:W-:Y:S01]  /*0160*/  IMAD.MOV.U32 R4, RZ, RZ, 0x41200000 ;  /* 0x41200000ff047424 */ /* 0x000fe200078e00ff */
[----:B------:R0:W5:Y:S01]  /*0170*/  LDG.E.S8 R8, desc[UR4][R10.64+0x9] ;  /* 0x000009040a087981 */ /* 0x000162000c1e1300 */
[----:B------:R-:W-:Y:S02]  /*0180*/  IMAD.MOV.U32 R17, RZ, RZ, 0x64 ;  /* 0x00000064ff117424 */ /* 0x000fe400078e00ff */
[----:B------:R-:W-:Y:S01]  /*0190*/  FFMA R13, R15, -R4, 1 ;  /* 0x3f8000000f0d7423 */ /* 0x000fe20000000804 */
[----:B------:R-:W-:-:S03]  /*01a0*/  IMAD.MOV.U32 R14, RZ, RZ, 0xa ;  /* 0x0000000aff0e7424 */ /* 0x000fc600078e00ff */
[----:B------:R-:W-:Y:S01]  /*01b0*/  FFMA R15, R13, R15, 0.10000000149011611938 ;  /* 0x3dcccccd0d0f7423 */ /* 0x000fe2000000000f */
[----:B------:R-:W-:Y:S01]  /*01c0*/  BSSY.RECONVERGENT B0, `(.L_x_0) ;  /* 0x000001d000007945 */ /* 0x000fe20003800200 */
[C---:B--2---:R-:W-:Y:S01]  /*01d0*/  ISETP.NE.AND P1, PT, R0.reuse, 0x20, PT ;  /* 0x000000200000780c */ /* 0x044fe20003f25270 */
[----:B------:R-:W-:Y:S02]  /*01e0*/  IMAD R0, R0, R17, -0x12c0 ;  /* 0xffffed4000007424 */ /* 0x000fe400078e0211 */
[----:B---3--:R-:W-:Y:S01]  /*01f0*/  VIADD R12, R12, 0xffffffd0 ;  /* 0xffffffd00c0c7836 */ /* 0x008fe20000000000 */
[C---:B----4-:R-:W-:Y:S01]  /*0200*/  ISETP.NE.AND P4, PT, R3.reuse, 0x20, PT ;  /* 0x000000200300780c */ /* 0x050fe20003f85270 */
[----:B------:R-:W-:Y:S01]  /*0210*/  IMAD R13, R3, R14, -0x1e0 ;  /* 0xfffffe20030d7424 */ /* 0x000fe200078e020e */
[----:B------:R-:W-:Y:S02]  /*0220*/  I2FP.F32.S32 R3, R0 ;  /* 0x0000000000037245 */ /* 0x000fe40000201400 */
[----:B------:R-:W-:-:S02]  /*0230*/  I2FP.F32.S32 R0, R12 ;  /* 0x0000000c00007245 */ /* 0x000fc40000201400 */
[----:B------:R-:W-:Y:S02]  /*0240*/  FSEL R3, R3, RZ, P1 ;  /* 0x000000ff03037208 */ /* 0x000fe40000800000 */
[----:B------:R-:W1:Y:S01]  /*0250*/  FCHK P1, R0, 10 ;  /* 0x4120000000007902 */ /* 0x000e620000020000 */
[C---:B------:R-:W-:Y:S02]  /*0260*/  ISETP.NE.AND P0, PT, R9.reuse, 0x20, PT ;  /* 0x000000200900780c */ /* 0x040fe40003f05270 */
[----:B------:R-:W-:Y:S02]  /*0270*/  I2FP.F32.S32 R13, R13 ;  /* 0x0000000d000d7245 */ /* 0x000fe40000201400 */
[----:B------:R-:W-:Y:S02]  /*0280*/  IADD3 R9, PT, PT, R9, -0x30, RZ ;  /* 0xffffffd009097810 */ /* 0x000fe40007ffe0ff */
[----:B0-----:R-:W-:Y:S01]  /*0290*/  FSEL R10, R13, -RZ, P4 ;  /* 0x800000ff0d0a7208 */ /* 0x001fe20002000000 */
[----:B------:R-:W-:Y:S01]  /*02a0*/  FFMA R11, R0, R15, RZ ;  /* 0x0000000f000b7223 */ /* 0x000fe200000000ff */
[----:B------:R-:W-:-:S03]  /*02b0*/  I2FP.F32.S32 R9, R9 ;  /* 0x0000000900097245 */ /* 0x000fc60000201400 */
[----:B------:R-:W-:Y:S01]  /*02c0*/  FADD R3, R3, R10 ;  /* 0x0000000a03037221 */ /* 0x000fe20000000000 */
[----:B------:R-:W-:Y:S01]  /*02d0*/  FSEL R12, R9, -RZ, P0 ;  /* 0x800000ff090c7208 */ /* 0x000fe20000000000 */
[----:B------:R-:W-:Y:S01]  /*02e0*/  FFMA R10, R11, -10, R0 ;  /* 0xc12000000b0a7823 */ /* 0x000fe20000000000 */
[----:B------:R-:W-:Y:S02]  /*02f0*/  ISETP.NE.AND P2, PT, R5, 0x20, PT ;  /* 0x000000200500780c */ /* 0x000fe40003f45270 */
[----:B------:R-:W-:Y:S01]  /*0300*/  ISETP.NE.AND P3, PT, R6, 0x20, PT ;  /* 0x000000200600780c */ /* 0x000fe20003f65270 */
[----:B------:R-:W-:Y:S01]  /*0310*/  FADD R9, R3, R12 ;  /* 0x0000000c03097221 */ /* 0x000fe20000000000 */
[----:B------:R-:W-:Y:S01]  /*0320*/  ISETP.NE.AND P4, PT, R7, 0x20, PT ;  /* 0x000000200700780c */ /* 0x000fe20003f85270 */
[----:B------:R-:W-:Y:S01]  /*0330*/  FFMA R10, R15, R10, R11 ;  /* 0x0000000a0f0a7223 */ /* 0x000fe2000000000b */
[----:B-1----:R-:W-:Y:S11]  /*0340*/  @!P1 BRA `(.L_x_1) ;  /* 0x0000000000109947 */ /* 0x002ff60003800000 */
[----:B------:R-:W-:Y:S01]  /*0350*/  IMAD.MOV.U32 R3, RZ, RZ, R0 ;  /* 0x000000ffff037224 */ /* 0x000fe200078e0000 */
[----:B------:R-:W-:-:S07]  /*0360*/  MOV R10, 0x380 ;  /* 0x00000380000a7802 */ /* 0x000fce0000000f00 */
[----:B-----5:R-:W-:Y:S05]  /*0370*/  CALL.REL.NOINC `($__internal_1_$__cuda_sm3x_div_rn_noftz_f32_slowpath) ;  /* 0x0000000400307944 */ /* 0x020fea0003c00000 */
[----:B------:R-:W-:-:S07]  /*0380*/  IMAD.MOV.U32 R10, RZ, RZ, R0 ;  /* 0x000000ffff0a7224 */ /* 0x000fce00078e0000 */
.L_x_1:
[----:B------:R-:W-:Y:S05]  /*0390*/  BSYNC.RECONVERGENT B0 ;  /* 0x0000000000007941 */ /* 0x000fea0003800200 */
.L_x_0:
[----:B------:R-:W-:Y:S02]  /*03a0*/  HFMA2 R3, -RZ, RZ, 0, 5.9604644775390625e-07 ;  /* 0x0000000aff037431 */ /* 0x000fe400000001ff */
[----:B-----5:R-:W-:Y:S01]  /*03b0*/  VIADD R8, R8, 0xffffffd0 ;  /* 0xffffffd008087836 */ /* 0x020fe20000000000 */
[----:B------:R-:W-:Y:S01]  /*03c0*/  BSSY.RECONVERGENT B0, `(.L_x_2) ;  /* 0x0000019000007945 */ /* 0x000fe20003800200 */
[----:B------:R-:W-:Y:S02]  /*03d0*/  IMAD.MOV.U32 R0, RZ, RZ, 0x64 ;  /* 0x00000064ff007424 */ /* 0x000fe400078e00ff */
[----:B------:R-:W-:Y:S01]  /*03e0*/  FADD R9, R9, R10 ;  /* 0x0000000a09097221 */ /* 0x000fe20000000000 */
[----:B------:R-:W-:Y:S02]  /*03f0*/  IMAD.MOV.U32 R11, RZ, RZ, 0x3dcccccd ;  /* 0x3dcccccdff0b7424 */ /* 0x000fe400078e00ff */
[----:B------:R-:W-:Y:S02]  /*0400*/  IMAD R5, R5, R0, -0x12c0 ;  /* 0xffffed4005057424 */ /* 0x000fe400078e0200 */
[----:B------:R-:W-:Y:S01]  /*0410*/  FFMA R0, R11, -R4, 1 ;  /* 0x3f8000000b007423 */ /* 0x000fe20000000804 */
[----:B------:R-:W-:Y:S01]  /*0420*/  IMAD R6, R6, R3, -0x1e0 ;  /* 0xfffffe2006067424 */ /* 0x000fe200078e0203 */
[----:B------:R-:W-:Y:S01]  /*0430*/  I2FP.F32.S32 R3, R8 ;  /* 0x0000000800037245 */ /* 0x000fe20000201400 */
[----:B------:R-:W-:Y:S01]  /*0440*/  VIADD R7, R7, 0xffffffd0 ;  /* 0xffffffd007077836 */ /* 0x000fe20000000000 */
[----:B------:R-:W-:Y:S01]  /*0450*/  I2FP.F32.S32 R5, R5 ;  /* 0x0000000500057245 */ /* 0x000fe20000201400 */
[----:B------:R-:W-:Y:S01]  /*0460*/  FFMA R0, R0, R11, 0.10000000149011611938 ;  /* 0x3dcccccd00007423 */ /* 0x000fe2000000000b */
[----:B------:R-:W0:Y:S01]  /*0470*/  FCHK P0, R3, 10 ;  /* 0x4120000003007902 */ /* 0x000e220000000000 */
[----:B------:R-:W-:-:S02]  /*0480*/  I2FP.F32.S32 R6, R6 ;  /* 0x0000000600067245 */ /* 0x000fc40000201400 */
[----:B------:R-:W-:Y:S01]  /*0490*/  I2FP.F32.S32 R7, R7 ;  /* 0x0000000700077245 */ /* 0x000fe20000201400 */
[----:B------:R-:W-:Y:S01]  /*04a0*/  FFMA R11, R0, R3, RZ ;  /* 0x00000003000b7223 */ /* 0x000fe200000000ff */
[----:B------:R-:W-:Y:S02]  /*04b0*/  FSEL R5, R5, RZ, P2 ;  /* 0x000000ff05057208 */ /* 0x000fe40001000000 */
[----:B------:R-:W-:Y:S02]  /*04c0*/  FSEL R6, R6, -RZ, P3 ;  /* 0x800000ff06067208 */ /* 0x000fe40001800000 */
[----:B------:R-:W-:Y:S01]  /*04d0*/  FSEL R8, R7, -RZ, P4 ;  /* 0x800000ff07087208 */ /* 0x000fe20002000000 */
[----:B------:R-:W-:Y:S02]  /*04e0*/  FFMA R7, R11, -10, R3 ;  /* 0xc12000000b077823 */ /* 0x000fe40000000003 */
[----:B------:R-:W-:Y:S02]  /*04f0*/  FADD R5, R5, R6 ;  /* 0x0000000605057221 */ /* 0x000fe40000000000 */
[----:B------:R-:W-:-:S02]  /*0500*/  FFMA R0, R0, R7, R11 ;  /* 0x0000000700007223 */ /* 0x000fc4000000000b */
[----:B------:R-:W-:Y:S01]  /*0510*/  FADD R5, R5, R8 ;  /* 0x0000000805057221 */ /* 0x000fe20000000000 */
[----:B0-----:R-:W-:Y:S06]  /*0520*/  @!P0 BRA `(.L_x_3) ;  /* 0x0000000000088947 */ /* 0x001fec0003800000 */
[----:B------:R-:W-:-:S07]  /*0530*/  MOV R10, 0x550 ;  /* 0x00000550000a7802 */ /* 0x000fce0000000f00 */
[----:B------:R-:W-:Y:S05]  /*0540*/  CALL.REL.NOINC `($__internal_1_$__cuda_sm3x_div_rn_noftz_f32_slowpath) ;  /* 0x0000000000bc7944 */ /* 0x000fea0003c00000 */
.L_x_3:
[----:B------:R-:W-:Y:S05]  /*0550*/  BSYNC.RECONVERGENT B0 ;  /* 0x0000000000007941 */ /* 0x000fea0003800200 */
.L_x_2:
[----:B------:R-:W0:Y:S01]  /*0560*/  LDCU.64 UR6, c[0x0][0x388] ;  /* 0x00007100ff0677ac */ /* 0x000e220008000a00 */
[----:B------:R-:W-:Y:S01]  /*0570*/  FADD R0, R5, R0 ;  /* 0x0000000005007221 */ /* 0x000fe20000000000 */
[----:B------:R-:W-:Y:S03]  /*0580*/  BSSY.RECONVERGENT B0, `(.L_x_4) ;  /* 0x0000011000007945 */ /* 0x000fe60003800200 */
[----:B0-----:R-:W-:Y:S01]  /*0590*/  FADD R0, R0, -UR7 ;  /* 0x8000000700007e21 */ /* 0x001fe20008000000 */
[----:B------:R-:W-:-:S03]  /*05a0*/  FADD R9, R9, -UR6 ;  /* 0x8000000609097e21 */ /* 0x000fc60008000000 */
[----:B------:R-:W-:-:S04]  /*05b0*/  FMUL R0, R0, R0 ;  /* 0x0000000000007220 */ /* 0x000fc80000400000 */
[----:B------:R-:W-:-:S04]  /*05c0*/  FFMA R0, R9, R9, R0 ;  /* 0x0000000909007223 */ /* 0x000fc80000000000 */
[----:B------:R-:W-:Y:S01]  /*05d0*/  VIADD R4, R0, 0xf3000000 ;  /* 0xf300000000047836 */ /* 0x000fe20000000000 */
[----:B------:R0:W1:Y:S04]  /*05e0*/  MUFU.RSQ R3, R0 ;  /* 0x0000000000037308 */ /* 0x0000680000001400 */
[----:B------:R-:W-:-:S13]  /*05f0*/  ISETP.GT.U32.AND P0, PT, R4, 0x727fffff, PT ;  /* 0x727fffff0400780c */ /* 0x000fda0003f04070 */
[----:B01----:R-:W-:Y:S05]  /*0600*/  @!P0 BRA `(.L_x_5) ;  /* 0x0000000000108947 */ /* 0x003fea0003800000 */
[----:B------:R-:W-:-:S07]  /*0610*/  MOV R8, 0x630 ;  /* 0x0000063000087802 */ /* 0x000fce0000000f00 */
[----:B------:R-:W-:Y:S05]  /*0620*/  CALL.REL.NOINC `($__internal_0_$__cuda_sm20_sqrt_rn_f32_slowpath) ;  /* 0x00000000002c7944 */ /* 0x000fea0003c00000 */
[----:B------:R-:W-:Y:S01]  /*0630*/  MOV R7, R3 ;  /* 0x0000000300077202 */ /* 0x000fe20000000f00 */
[----:B------:R-:W-:Y:S06]  /*0640*/  BRA `(.L_x_6) ;  /* 0x0000000000107947 */ /* 0x000fec0003800000 */
.L_x_5:
[----:B------:R-:W-:Y:S01]  /*0650*/  FMUL.FTZ R7, R0, R3 ;  /* 0x0000000300077220 */ /* 0x000fe20000410000 */
[----:B------:R-:W-:-:S03]  /*0660*/  FMUL.FTZ R3, R3, 0.5 ;  /* 0x3f00000003037820 */ /* 0x000fc60000410000 */
[----:B------:R-:W-:-:S04]  /*0670*/  FFMA R0, -R7, R7, R0 ;  /* 0x0000000707007223 */ /* 0x000fc80000000100 */
[----:B------:R-:W-:-:S07]  /*0680*/  FFMA R7, R0, R3, R7 ;  /* 0x0000000300077223 */ /* 0x000fce0000000007 */
.L_x_6:
[----:B------:R-:W-:Y:S05]  /*0690*/  BSYNC.RECONVERGENT B0 ;  /* 0x0000000000007941 */ /* 0x000fea0003800200 */
.L_x_4:
[----:B------:R-:W0:Y:S02]  /*06a0*/  LDC.64 R4, c[0x0][0x390] ;  /* 0x0000e400ff047b82 */ /* 0x000e240000000a00 */
[----:B0-----:R-:W-:-:S05]  /*06b0*/  IMAD.WIDE R2, R2, 0x4, R4 ;  /* 0x0000000402027825 */ /* 0x001fca00078e0204 */
[----:B------:R-:W-:Y:S01]  /*06c0*/  STG.E desc[UR4][R2.64], R7 ;  /* 0x0000000702007986 */ /* 0x000fe2000c101904 */
[----:B------:R-:W-:Y:S05]  /*06d0*/  EXIT ;  /* 0x000000000000794d */ /* 0x000fea0003800000 */
        .weak           $__internal_0_$__cuda_sm20_sqrt_rn_f32_slowpath
        .type           $__internal_0_$__cuda_sm20_sqrt_rn_f32_slowpath,@function
        .size           $__internal_0_$__cuda_sm20_sqrt_rn_f32_slowpath,($__internal_1_$__cuda_sm3x_div_rn_noftz_f32_slowpath - $__internal_0_$__cuda_sm20_sqrt_rn_f32_slowpath)
$__internal_0_$__cuda_sm20_sqrt_rn_f32_slowpath:
[----:B------:R-:W-:-:S13]  /*06e0*/  LOP3.LUT P0, RZ, R0, 0x7fffffff, RZ, 0xc0, !PT ;  /* 0x7fffffff00ff7812 */ /* 0x000fda000780c0ff */
[----:B------:R-:W-:Y:S01]  /*06f0*/  @!P0 IMAD.MOV.U32 R3, RZ, RZ, R0 ;  /* 0x000000ffff038224 */ /* 0x000fe200078e0000 */
[----:B------:R-:W-:Y:S06]  /*0700*/  @!P0 BRA `(.L_x_7) ;  /* 0x0000000000408947 */ /* 0x000fec0003800000 */
[----:B------:R-:W-:-:S13]  /*0710*/  FSETP.GEU.FTZ.AND P0, PT, R0, RZ, PT ;  /* 0x000000ff0000720b */ /* 0x000fda0003f1e000 */
[----:B------:R-:W-:Y:S01]  /*0720*/  @!P0 IMAD.MOV.U32 R3, RZ, RZ, 0x7fffffff ;  /* 0x7fffffffff038424 */ /* 0x000fe200078e00ff */
[----:B------:R-:W-:Y:S06]  /*0730*/  @!P0 BRA `(.L_x_7) ;  /* 0x0000000000348947 */ /* 0x000fec0003800000 */
[----:B------:R-:W-:-:S13]  /*0740*/  FSETP.GTU.FTZ.AND P0, PT, |R0|, +INF , PT ;  /* 0x7f8000000000780b */ /* 0x000fda0003f1c200 */
[----:B------:R-:W-:Y:S01]  /*0750*/  @P0 FADD.FTZ R3, R0, 1 ;  /* 0x3f80000000030421 */ /* 0x000fe20000010000 */
[----:B------:R-:W-:Y:S06]  /*0760*/  @P0 BRA `(.L_x_7) ;  /* 0x0000000000280947 */ /* 0x000fec0003800000 */
[----:B------:R-:W-:-:S13]  /*0770*/  FSETP.NEU.FTZ.AND P0, PT, |R0|, +INF , PT ;  /* 0x7f8000000000780b */ /* 0x000fda0003f1d200 */
[----:B------:R-:W-:-:S04]  /*0780*/  @P0 FFMA R4, R0, 1.84467440737095516160e+19, RZ ;  /* 0x5f80000000040823 */ /* 0x000fc800000000ff */
[----:B------:R-:W0:Y:S02]  /*0790*/  @P0 MUFU.RSQ R3, R4 ;  /* 0x0000000400030308 */ /* 0x000e240000001400 */
[----:B0-----:R-:W-:Y:S01]  /*07a0*/  @P0 FMUL.FTZ R5, R4, R3 ;  /* 0x0000000304050220 */ /* 0x001fe20000410000 */
[----:B------:R-:W-:Y:S01]  /*07b0*/  @P0 FMUL.FTZ R7, R3, 0.5 ;  /* 0x3f00000003070820 */ /* 0x000fe20000410000 */
[----:B------:R-:W-:Y:S02]  /*07c0*/  @!P0 IMAD.MOV.U32 R3, RZ, RZ, R0 ;  /* 0x000000ffff038224 */ /* 0x000fe400078e0000 */
[----:B------:R-:W-:-:S04]  /*07d0*/  @P0 FADD.FTZ R6, -R5, -RZ ;  /* 0x800000ff05060221 */ /* 0x000fc80000010100 */
[----:B------:R-:W-:-:S04]  /*07e0*/  @P0 FFMA R6, R5, R6, R4 ;  /* 0x0000000605060223 */ /* 0x000fc80000000004 */
[----:B------:R-:W-:-:S04]  /*07f0*/  @P0 FFMA R6, R6, R7, R5 ;  /* 0x0000000706060223 */ /* 0x000fc80000000005 */
[----:B------:R-:W-:-:S07]  /*0800*/  @P0 FMUL.FTZ R3, R6, 2.3283064365386962891e-10 ;  /* 0x2f80000006030820 */ /* 0x000fce0000410000 */
.L_x_7:
[----:B------:R-:W-:Y:S02]  /*0810*/  HFMA2 R5, -RZ, RZ, 0, 0 ;  /* 0x00000000ff057431 */ /* 0x000fe400000001ff */
[----:B------:R-:W-:-:S04]  /*0820*/  IMAD.MOV.U32 R4, RZ, RZ, R8 ;  /* 0x000000ffff047224 */ /* 0x000fc800078e0008 */
[----:B------:R-:W-:Y:S05]  /*0830*/  RET.REL.NODEC R4 `(_Z6euclidPcffPfiii) ;  /* 0xfffffff404f07950 */ /* 0x000fea0003c3ffff */
        .weak           $__internal_1_$__cuda_sm3x_div_rn_noftz_f32_slowpath
        .type           $__internal_1_$__cuda_sm3x_div_rn_noftz_f32_slowpath,@function
        .size           $__internal_1_$__cuda_sm3x_div_rn_noftz_f32_slowpath,(.L_x_21 - $__internal_1_$__cuda_sm3x_div_rn_noftz_f32_slowpath)
$__internal_1_$__cuda_sm3x_div_rn_noftz_f32_slowpath:
[----:B------:R-:W-:Y:S01]  /*0840*/  SHF.R.U32.HI R12, RZ, 0x17, R4 ;  /* 0x00000017ff0c7819 */ /* 0x000fe20000011604 */
[----:B------:R-:W-:Y:S01]  /*0850*/  BSSY.RECONVERGENT B1, `(.L_x_8) ;  /* 0x0000064000017945 */ /* 0x000fe20003800200 */
[----:B------:R-:W-:Y:S01]  /*0860*/  SHF.R.U32.HI R0, RZ, 0x17, R3 ;  /* 0x00000017ff007819 */ /* 0x000fe20000011603 */
[----:B------:R-:W-:Y:S01]  /*0870*/  IMAD.MOV.U32 R14, RZ, RZ, 0x41200000 ;  /* 0x41200000ff0e7424 */ /* 0x000fe200078e00ff */
[----:B------:R-:W-:Y:S02]  /*0880*/  LOP3.LUT R12, R12, 0xff, RZ, 0xc0, !PT ;  /* 0x000000ff0c0c7812 */ /* 0x000fe400078ec0ff */
[----:B------:R-:W-:-:S03]  /*0890*/  LOP3.LUT R16, R0, 0xff, RZ, 0xc0, !PT ;  /* 0x000000ff00107812 */ /* 0x000fc600078ec0ff */
[----:B------:R-:W-:Y:S02]  /*08a0*/  VIADD R13, R12, 0xffffffff ;  /* 0xffffffff0c0d7836 */ /* 0x000fe40000000000 */
[----:B------:R-:W-:-:S03]  /*08b0*/  VIADD R15, R16, 0xffffffff ;  /* 0xffffffff100f7836 */ /* 0x000fc60000000000 */
[----:B------:R-:W-:-:S04]  /*08c0*/  ISETP.GT.U32.AND P0, PT, R13, 0xfd, PT ;  /* 0x000000fd0d00780c */ /* 0x000fc80003f04070 */
[----:B------:R-:W-:-:S13]  /*08d0*/  ISETP.GT.U32.OR P0, PT, R15, 0xfd, P0 ;  /* 0x000000fd0f00780c */ /* 0x000fda0000704470 */
[----:B------:R-:W-:Y:S01]  /*08e0*/  @!P0 MOV R11, RZ ;  /* 0x000000ff000b8202 */ /* 0x000fe20000000f00 */
[----:B------:R-:W-:Y:S06]  /*08f0*/  @!P0 BRA `(.L_x_9) ;  /* 0x0000000000608947 */ /* 0x000fec0003800000 */
[----:B------:R-:W-:Y:S01]  /*0900*/  IMAD.MOV.U32 R0, RZ, RZ, 0x41200000 ;  /* 0x41200000ff007424 */ /* 0x000fe200078e00ff */
[----:B------:R-:W-:-:S04]  /*0910*/  FSETP.GTU.FTZ.AND P0, PT, |R3|, +INF , PT ;  /* 0x7f8000000300780b */ /* 0x000fc80003f1c200 */
[----:B------:R-:W-:-:S04]  /*0920*/  FSETP.GTU.FTZ.AND P1, PT, |R0|, +INF , PT ;  /* 0x7f8000000000780b */ /* 0x000fc80003f3c200 */
[----:B------:R-:W-:-:S13]  /*0930*/  PLOP3.LUT P0, PT, P0, P1, PT, 0xf8, 0x8f ;  /* 0x00000000008f781c */ /* 0x000fda0000703f70 */
[----:B------:R-:W-:Y:S05]  /*0940*/  @P0 BRA `(.L_x_10) ;  /* 0x00000004004c0947 */ /* 0x000fea0003800000 */
[----:B------:R-:W-:-:S13]  /*0950*/  LOP3.LUT P0, RZ, R14, 0x7fffffff, R3, 0xc8, !PT ;  /* 0x7fffffff0eff7812 */ /* 0x000fda000780c803 */
[----:B------:R-:W-:Y:S05]  /*0960*/  @!P0 BRA `(.L_x_11) ;  /* 0x00000004003c8947 */ /* 0x000fea0003800000 */
[C---:B------:R-:W-:Y:S02]  /*0970*/  FSETP.NEU.FTZ.AND P5, PT, |R3|.reuse, +INF , PT ;  /* 0x7f8000000300780b */ /* 0x040fe40003fbd200 */
[----:B------:R-:W-:Y:S02]  /*0980*/  FSETP.NEU.FTZ.AND P1, PT, |R0|, +INF , PT ;  /* 0x7f8000000000780b */ /* 0x000fe40003f3d200 */
[----:B------:R-:W-:-:S11]  /*0990*/  FSETP.NEU.FTZ.AND P0, PT, |R3|, +INF , PT ;  /* 0x7f8000000300780b */ /* 0x000fd60003f1d200 */
[----:B------:R-:W-:Y:S05]  /*09a0*/  @!P1 BRA !P5, `(.L_x_11) ;  /* 0x00000004002c9947 */ /* 0x000fea0006800000 */
[----:B------:R-:W-:-:S04]  /*09b0*/  LOP3.LUT P5, RZ, R3, 0x7fffffff, RZ, 0xc0, !PT ;  /* 0x7fffffff03ff7812 */ /* 0x000fc800078ac0ff */
[----:B------:R-:W-:-:S13]  /*09c0*/  PLOP3.LUT P1, PT, P1, P5, PT, 0x2f, 0xf2 ;  /* 0x0000000000f2781c */ /* 0x000fda0000f2a577 */
[----:B------:R-:W-:Y:S05]  /*09d0*/  @P1 BRA `(.L_x_12) ;  /* 0x0000000400181947 */ /* 0x000fea0003800000 */
[----:B------:R-:W-:-:S04]  /*09e0*/  LOP3.LUT P1, RZ, R14, 0x7fffffff, RZ, 0xc0, !PT ;  /* 0x7fffffff0eff7812 */ /* 0x000fc8000782c0ff */
[----:B------:R-:W-:-:S13]  /*09f0*/  PLOP3.LUT P0, PT, P0, P1, PT, 0x2f, 0xf2 ;  /* 0x0000000000f2781c */ /* 0x000fda0000702577 */
[----:B------:R-:W-:Y:S05]  /*0a00*/  @P0 BRA `(.L_x_13) ;  /* 0x0000000400000947 */ /* 0x000fea0003800000 */
[----:B------:R-:W-:Y:S02]  /*0a10*/  ISETP.GE.AND P0, PT, R15, RZ, PT ;  /* 0x000000ff0f00720c */ /* 0x000fe40003f06270 */
[----:B------:R-:W-:-:S11]  /*0a20*/  ISETP.GE.AND P1, PT, R13, RZ, PT ;  /* 0x000000ff0d00720c */ /* 0x000fd60003f26270 */
[----:B------:R-:W-:Y:S02]  /*0a30*/  @P0 IMAD.MOV.U32 R11, RZ, RZ, RZ ;  /* 0x000000ffff0b0224 */ /* 0x000fe400078e00ff */
[----:B------:R-:W-:Y:S01]  /*0a40*/  @!P0 FFMA R3, R3, 1.84467440737095516160e+19, RZ ;  /* 0x5f80000003038823 */ /* 0x000fe200000000ff */
[----:B------:R-:W-:Y:S02]  /*0a50*/  @!P0 IMAD.MOV.U32 R11, RZ, RZ, -0x40 ;  /* 0xffffffc0ff0b8424 */ /* 0x000fe400078e00ff */
[----:B------:R-:W-:-:S03]  /*0a60*/  @!P1 FFMA R14, R0, 1.84467440737095516160e+19, RZ ;  /* 0x5f800000000e9823 */ /* 0x000fc600000000ff */
[----:B------:R-:W-:-:S07]  /*0a70*/  @!P1 IADD3 R11, PT, PT, R11, 0x40, RZ ;  /* 0x000000400b0b9810 */ /* 0x000fce0007ffe0ff */
.L_x_9:
[----:B------:R-:W-:Y:S01]  /*0a80*/  LEA R13, R12, 0xc0800000, 0x17 ;  /* 0xc08000000c0d7811 */ /* 0x000fe200078eb8ff */
[----:B------:R-:W-:Y:S04]  /*0a90*/  BSSY.RECONVERGENT B2, `(.L_x_14) ;  /* 0x0000036000027945 */ /* 0x000fe80003800200 */
[----:B------:R-:W-:Y:S02]  /*0aa0*/  IMAD.IADD R14, R14, 0x1, -R13 ;  /* 0x000000010e0e7824 */ /* 0x000fe400078e0a0d */
[----:B------:R-:W-:Y:S02]  /*0ab0*/  VIADD R13, R16, 0xffffff81 ;  /* 0xffffff81100d7836 */ /* 0x000fe40000000000 */
[----:B------:R0:W1:Y:S01]  /*0ac0*/  MUFU.RCP R15, R14 ;  /* 0x0000000e000f7308 */ /* 0x0000620000001000 */
[----:B------:R-:W-:Y:S01]  /*0ad0*/  FADD.FTZ R17, -R14, -RZ ;  /* 0x800000ff0e117221 */ /* 0x000fe20000010100 */
[C---:B------:R-:W-:Y:S01]  /*0ae0*/  IMAD R0, R13.reuse, -0x800000, R3 ;  /* 0xff8000000d007824 */ /* 0x040fe200078e0203 */
[----:B0-----:R-:W-:-:S05]  /*0af0*/  IADD3 R14, PT, PT, R13, 0x7f, -R12 ;  /* 0x0000007f0d0e7810 */ /* 0x001fca0007ffe80c */
[----:B------:R-:W-:Y:S02]  /*0b00*/  IMAD.IADD R11, R14, 0x1, R11 ;  /* 0x000000010e0b7824 */ /* 0x000fe400078e020b */
[----:B-1----:R-:W-:-:S04]  /*0b10*/  FFMA R16, R15, R17, 1 ;  /* 0x3f8000000f107423 */ /* 0x002fc80000000011 */
[----:B------:R-:W-:-:S04]  /*0b20*/  FFMA R3, R15, R16, R15 ;  /* 0x000000100f037223 */ /* 0x000fc8000000000f */
[----:B------:R-:W-:-:S04]  /*0b30*/  FFMA R16, R0, R3, RZ ;  /* 0x0000000300107223 */ /* 0x000fc800000000ff */
[----:B------:R-:W-:-:S04]  /*0b40*/  FFMA R15, R17, R16, R0 ;  /* 0x00000010110f7223 */ /* 0x000fc80000000000 */
[----:B------:R-:W-:-:S04]  /*0b50*/  FFMA R16, R3, R15, R16 ;  /* 0x0000000f03107223 */ /* 0x000fc80000000010 */
[----:B------:R-:W-:-:S04]  /*0b60*/  FFMA R17, R17, R16, R0 ;  /* 0x0000001011117223 */ /* 0x000fc80000000000 */
[----:B------:R-:W-:-:S05]  /*0b70*/  FFMA R0, R3, R17, R16 ;  /* 0x0000001103007223 */ /* 0x000fca0000000010 */
[----:B------:R-:W-:-:S04]  /*0b80*/  SHF.R.U32.HI R12, RZ, 0x17, R0 ;  /* 0x00000017ff0c7819 */ /* 0x000fc80000011600 */
[----:B------:R-:W-:-:S04]  /*0b90*/  LOP3.LUT R12, R12, 0xff, RZ, 0xc0, !PT ;  /* 0x000000ff0c0c7812 */ /* 0x000fc800078ec0ff */
[----:B------:R-:W-:-:S05]  /*0ba0*/  IADD3 R15, PT, PT, R12, R11, RZ ;  /* 0x0000000b0c0f7210 */ /* 0x000fca0007ffe0ff */
[----:B------:R-:W-:-:S05]  /*0bb0*/  VIADD R12, R15, 0xffffffff ;  /* 0xffffffff0f0c7836 */ /* 0x000fca0000000000 */
[----:B------:R-:W-:-:S13]  /*0bc0*/  ISETP.GE.U32.AND P0, PT, R12, 0xfe, PT ;  /* 0x000000fe0c00780c */ /* 0x000fda0003f06070 */
[----:B------:R-:W-:Y:S05]  /*0bd0*/  @!P0 BRA `(.L_x_15) ;  /* 0x0000000000808947 */ /* 0x000fea0003800000 */
[----:B------:R-:W-:-:S13]  /*0be0*/  ISETP.GT.AND P0, PT, R15, 0xfe, PT ;  /* 0x000000fe0f00780c */ /* 0x000fda0003f04270 */
[----:B------:R-:W-:Y:S05]  /*0bf0*/  @P0 BRA `(.L_x_16) ;  /* 0x00000000006c0947 */ /* 0x000fea0003800000 */
[----:B------:R-:W-:-:S13]  /*0c00*/  ISETP.GE.AND P0, PT, R15, 0x1, PT ;  /* 0x000000010f00780c */ /* 0x000fda0003f06270 */
[----:B------:R-:W-:Y:S05]  /*0c10*/  @P0 BRA `(.L_x_17) ;  /* 0x0000000000740947 */ /* 0x000fea0003800000 */
[----:B------:R-:W-:Y:S02]  /*0c20*/  ISETP.GE.AND P0, PT, R15, -0x18, PT ;  /* 0xffffffe80f00780c */ /* 0x000fe40003f06270 */
[----:B------:R-:W-:-:S11]  /*0c30*/  LOP3.LUT R0, R0, 0x80000000, RZ, 0xc0, !PT ;  /* 0x8000000000007812 */ /* 0x000fd600078ec0ff */
[----:B------:R-:W-:Y:S05]  /*0c40*/  @!P0 BRA `(.L_x_17) ;  /* 0x0000000000688947 */ /* 0x000fea0003800000 */
[-CC-:B------:R-:W-:Y:S01]  /*0c50*/  FFMA.RZ R11, R3, R17.reuse, R16.reuse ;  /* 0x00000011030b7223 */ /* 0x180fe2000000c010 */
[----:B------:R-:W-:Y:S02]  /*0c60*/  VIADD R14, R15, 0x20 ;  /* 0x000000200f0e7836 */ /* 0x000fe40000000000 */
[-CC-:B------:R-:W-:Y:S01]  /*0c70*/  FFMA.RM R12, R3, R17.reuse, R16.reuse ;  /* 0x00000011030c7223 */ /* 0x180fe20000004010 */
[----:B------:R-:W-:Y:S02]  /*0c80*/  ISETP.NE.AND P5, PT, R15, RZ, PT ;  /* 0x000000ff0f00720c */ /* 0x000fe40003fa5270 */
[----:B------:R-:W-:Y:S01]  /*0c90*/  LOP3.LUT R13, R11, 0x7fffff, RZ, 0xc0, !PT ;  /* 0x007fffff0b0d7812 */ /* 0x000fe200078ec0ff */
[----:B------:R-:W-:Y:S01]  /*0ca0*/  FFMA.RP R11, R3, R17, R16 ;  /* 0x00000011030b7223 */ /* 0x000fe20000008010 */
[----:B------:R-:W-:Y:S01]  /*0cb0*/  IMAD.MOV R3, RZ, RZ, -R15 ;  /* 0x000000ffff037224 */ /* 0x000fe200078e0a0f */
[----:B------:R-:W-:Y:S02]  /*0cc0*/  ISETP.NE.AND P1, PT, R15, RZ, PT ;  /* 0x000000ff0f00720c */ /* 0x000fe40003f25270 */
[----:B------:R-:W-:-:S02]  /*0cd0*/  LOP3.LUT R13, R13, 0x800000, RZ, 0xfc, !PT ;  /* 0x008000000d0d7812 */ /* 0x000fc400078efcff */
[----:B------:R-:W-:Y:S02]  /*0ce0*/  FSETP.NEU.FTZ.AND P0, PT, R11, R12, PT ;  /* 0x0000000c0b00720b */ /* 0x000fe40003f1d000 */
[----:B------:R-:W-:Y:S02]  /*0cf0*/  SHF.L.U32 R14, R13, R14, RZ ;  /* 0x0000000e0d0e7219 */ /* 0x000fe400000006ff */
[----:B------:R-:W-:Y:S02]  /*0d00*/  SEL R12, R3, RZ, P5 ;  /* 0x000000ff030c7207 */ /* 0x000fe40002800000 */
[----:B------:R-:W-:Y:S02]  /*0d10*/  ISETP.NE.AND P1, PT, R14, RZ, P1 ;  /* 0x000000ff0e00720c */ /* 0x000fe40000f25270 */
[----:B------:R-:W-:Y:S02]  /*0d20*/  SHF.R.U32.HI R12, RZ, R12, R13 ;  /* 0x0000000cff0c7219 */ /* 0x000fe4000001160d */
[----:B------:R-:W-:-:S02]  /*0d30*/  PLOP3.LUT P0, PT, P0, P1, PT, 0xf8, 0x8f ;  /* 0x00000000008f781c */ /* 0x000fc40000703f70 */
[----:B------:R-:W-:Y:S02]  /*0d40*/  SHF.R.U32.HI R14, RZ, 0x1, R12 ;  /* 0x00000001ff0e7819 */ /* 0x000fe4000001160c */
[----:B------:R-:W-:-:S04]  /*0d50*/  SEL R3, RZ, 0x1, !P0 ;  /* 0x00000001ff037807 */ /* 0x000fc80004000000 */
[----:B------:R-:W-:-:S04]  /*0d60*/  LOP3.LUT R3, R3, 0x1, R14, 0xf8, !PT ;  /* 0x0000000103037812 */ /* 0x000fc800078ef80e */
[----:B------:R-:W-:-:S04]  /*0d70*/  LOP3.LUT R3, R3, R12, RZ, 0xc0, !PT ;  /* 0x0000000c03037212 */ /* 0x000fc800078ec0ff */
[----:B------:R-:W-:-:S04]  /*0d80*/  IADD3 R3, PT, PT, R14, R3, RZ ;  /* 0x000000030e037210 */ /* 0x000fc80007ffe0ff */
[----:B------:R-:W-:Y:S01]  /*0d90*/  LOP3.LUT R0, R3, R0, RZ, 0xfc, !PT ;  /* 0x0000000003007212 */ /* 0x000fe200078efcff */
[----:B------:R-:W-:Y:S06]  /*0da0*/  BRA `(.L_x_17) ;  /* 0x0000000000107947 */ /* 0x000fec0003800000 */
.L_x_16:
[----:B------:R-:W-:-:S04]  /*0db0*/  LOP3.LUT R0, R0, 0x80000000, RZ, 0xc0, !PT ;  /* 0x8000000000007812 */ /* 0x000fc800078ec0ff */
[----:B------:R-:W-:Y:S01]  /*0dc0*/  LOP3.LUT R0, R0, 0x7f800000, RZ, 0xfc, !PT ;  /* 0x7f80000000007812 */ /* 0x000fe200078efcff */
[----:B------:R-:W-:Y:S06]  /*0dd0*/  BRA `(.L_x_17) ;  /* 0x0000000000047947 */ /* 0x000fec0003800000 */
.L_x_15:
[----:B------:R-:W-:-:S07]  /*0de0*/  IMAD R0, R11, 0x800000, R0 ;  /* 0x008000000b007824 */ /* 0x000fce00078e0200 */
.L_x_17:
[----:B------:R-:W-:Y:S05]  /*0df0*/  BSYNC.RECONVERGENT B2 ;  /* 0x0000000000027941 */ /* 0x000fea0003800200 */
.L_x_14:
[----:B------:R-:W-:Y:S05]  /*0e00*/  BRA `(.L_x_18) ;  /* 0x0000000000207947 */ /* 0x000fea0003800000 */
.L_x_13:
[----:B------:R-:W-:-:S04]  /*0e10*/  LOP3.LUT R0, R14, 0x80000000, R3, 0x48, !PT ;  /* 0x800000000e007812 */ /* 0x000fc800078e4803 */
[----:B------:R-:W-:Y:S01]  /*0e20*/  LOP3.LUT R0, R0, 0x7f800000, RZ, 0xfc, !PT ;  /* 0x7f80000000007812 */ /* 0x000fe200078efcff */
[----:B------:R-:W-:Y:S06]  /*0e30*/  BRA `(.L_x_18) ;  /* 0x0000000000147947 */ /* 0x000fec0003800000 */
.L_x_12:
[----:B------:R-:W-:Y:S01]  /*0e40*/  LOP3.LUT R0, R14, 0x80000000, R3, 0x48, !PT ;  /* 0x800000000e007812 */ /* 0x000fe200078e4803 */
[----:B------:R-:W-:Y:S06]  /*0e50*/  BRA `(.L_x_18) ;  /* 0x00000000000c7947 */ /* 0x000fec0003800000 */
.L_x_11:
[----:B------:R-:W0:Y:S01]  /*0e60*/  MUFU.RSQ R0, -QNAN ;  /* 0xffc0000000007908 */ /* 0x000e220000001400 */
[----:B------:R-:W-:Y:S05]  /*0e70*/  BRA `(.L_x_18) ;  /* 0x0000000000047947 */ /* 0x000fea0003800000 */
.L_x_10:
[----:B------:R-:W-:-:S07]  /*0e80*/  FADD.FTZ R0, R3, R0 ;  /* 0x0000000003007221 */ /* 0x000fce0000010000 */
.L_x_18:
[----:B------:R-:W-:Y:S05]  /*0e90*/  BSYNC.RECONVERGENT B1 ;  /* 0x0000000000017941 */ /* 0x000fea0003800200 */
.L_x_8:
[----:B------:R-:W-:-:S04]  /*0ea0*/  IMAD.MOV.U32 R11, RZ, RZ, 0x0 ;  /* 0x00000000ff0b7424 */ /* 0x000fc800078e00ff */
[----:B0-----:R-:W-:Y:S05]  /*0eb0*/  RET.REL.NODEC R10 `(_Z6euclidPcffPfiii) ;  /* 0xfffffff00a507950 */ /* 0x001fea0003c3ffff */
.L_x_19:
[----:B------:R-:W-:-:S00]  /*0ec0*/  BRA `(.L_x_19) ;  /* 0xfffffffc00fc7947 */ /* 0x000fc0000383ffff */
[----:B------:R-:W-:-:S00]  /*0ed0*/  NOP ;  /* 0x0000000000007918 */ /* 0x000fc00000000000 */
        /* <DEDUP_REMOVED lines=10> */
.L_x_21:


//--------------------- .nv.shared.reserved.0     --------------------------
	.section	.nv.shared.reserved.0,"aw",@nobits
	.weak		__nv_reservedSMEM_offset_0_alias
	.size		__nv_reservedSMEM_offset_0_alias, 0, 64
	.other		__nv_reservedSMEM_offset_0_alias,@"STO_CUDA_RESERVED_SHARED STV_DEFAULT"
__nv_reservedSMEM_offset_0_alias:
	.zero		0
	.zero		64


//--------------------- .nv.constant0._Z6euclidPcffPfiii --------------------------
	.section	.nv.constant0._Z6euclidPcffPfiii,"a",@progbits
	.sectionflags	@""
	.align	4
.nv.constant0._Z6euclidPcffPfiii:
	.zero		932


//--------------------- SYMBOLS --------------------------

	.type		.nv.reservedSmem.offset0,@object
	.size		.nv.reservedSmem.offset0,0x4
